//
// Generated by NVIDIA NVVM Compiler
//
// Compiler Build ID: CL-36424714
// Cuda compilation tools, release 13.0, V13.0.88
// Based on NVVM 20.0.0
//

.version 9.0
.target sm_100
.address_size 64

	// .globl	_Z17parallelPrefixSumPiS_i
// _ZZ17parallelPrefixSumPiS_iE10scan_array has been demoted

.visible .entry _Z17parallelPrefixSumPiS_i(
	.param .u64 .ptr .align 1 _Z17parallelPrefixSumPiS_i_param_0,
	.param .u64 .ptr .align 1 _Z17parallelPrefixSumPiS_i_param_1,
	.param .u32 _Z17parallelPrefixSumPiS_i_param_2
)
{
	.reg .pred 	%p<21>;
	.reg .b32 	%r<104>;
	.reg .b64 	%rd<13>;
	// demoted variable
	.shared .align 4 .b8 _ZZ17parallelPrefixSumPiS_iE10scan_array[8192];
	ld.param.u64 	%rd2, [_Z17parallelPrefixSumPiS_i_param_0];
	ld.param.u64 	%rd1, [_Z17parallelPrefixSumPiS_i_param_1];
	cvta.to.global.u64 	%rd3, %rd2;
	mov.u32 	%r10, %ctaid.x;
	mov.u32 	%r11, %ntid.x;
	mul.lo.s32 	%r12, %r10, %r11;
	shl.b32 	%r13, %r12, 1;
	mov.u32 	%r1, %tid.x;
	add.s32 	%r2, %r13, %r1;
	mul.wide.u32 	%rd4, %r2, 4;
	add.s64 	%rd5, %rd3, %rd4;
	ld.global.u32 	%r14, [%rd5];
	shl.b32 	%r15, %r1, 2;
	mov.u32 	%r16, _ZZ17parallelPrefixSumPiS_iE10scan_array;
	add.s32 	%r3, %r16, %r15;
	st.shared.u32 	[%r3], %r14;
	add.s32 	%r4, %r2, %r11;
	mul.wide.u32 	%rd6, %r4, 4;
	add.s64 	%rd7, %rd3, %rd6;
	ld.global.u32 	%r17, [%rd7];
	shl.b32 	%r18, %r11, 2;
	add.s32 	%r5, %r3, %r18;
	st.shared.u32 	[%r5], %r17;
	bar.sync 	0;
	add.s32 	%r6, %r1, 1;
	shl.b32 	%r7, %r6, 3;
	add.s32 	%r8, %r16, %r7;
	ld.shared.u32 	%r19, [%r8+-8];
	ld.shared.u32 	%r20, [%r8+-4];
	add.s32 	%r21, %r20, %r19;
	st.shared.u32 	[%r8+-4], %r21;
	bar.sync 	0;
	setp.gt.u32 	%p1, %r1, 511;
	@%p1 bra 	$L__BB0_2;
	add.s32 	%r22, %r8, %r7;
	ld.shared.u32 	%r23, [%r22+-12];
	ld.shared.u32 	%r24, [%r22+-4];
	add.s32 	%r25, %r24, %r23;
	st.shared.u32 	[%r22+-4], %r25;
$L__BB0_2:
	bar.sync 	0;
	setp.gt.u32 	%p2, %r1, 255;
	@%p2 bra 	$L__BB0_4;
	mad.lo.s32 	%r26, %r6, 24, %r8;
	ld.shared.u32 	%r27, [%r26+-20];
	ld.shared.u32 	%r28, [%r26+-4];
	add.s32 	%r29, %r28, %r27;
	st.shared.u32 	[%r26+-4], %r29;
$L__BB0_4:
	bar.sync 	0;
	setp.gt.u32 	%p3, %r1, 127;
	@%p3 bra 	$L__BB0_6;
	mad.lo.s32 	%r30, %r6, 56, %r8;
	ld.shared.u32 	%r31, [%r30+-36];
	ld.shared.u32 	%r32, [%r30+-4];
	add.s32 	%r33, %r32, %r31;
	st.shared.u32 	[%r30+-4], %r33;
$L__BB0_6:
	bar.sync 	0;
	setp.gt.u32 	%p4, %r1, 63;
	@%p4 bra 	$L__BB0_8;
	mad.lo.s32 	%r34, %r6, 120, %r8;
	ld.shared.u32 	%r35, [%r34+-68];
	ld.shared.u32 	%r36, [%r34+-4];
	add.s32 	%r37, %r36, %r35;
	st.shared.u32 	[%r34+-4], %r37;
$L__BB0_8:
	bar.sync 	0;
	setp.gt.u32 	%p5, %r1, 31;
	@%p5 bra 	$L__BB0_10;
	mad.lo.s32 	%r38, %r6, 248, %r8;
	ld.shared.u32 	%r39, [%r38+-132];
	ld.shared.u32 	%r40, [%r38+-4];
	add.s32 	%r41, %r40, %r39;
	st.shared.u32 	[%r38+-4], %r41;
$L__BB0_10:
	bar.sync 	0;
	setp.gt.u32 	%p6, %r1, 15;
	@%p6 bra 	$L__BB0_12;
	mad.lo.s32 	%r42, %r6, 504, %r8;
	ld.shared.u32 	%r43, [%r42+-260];
	ld.shared.u32 	%r44, [%r42+-4];
	add.s32 	%r45, %r44, %r43;
	st.shared.u32 	[%r42+-4], %r45;
$L__BB0_12:
	bar.sync 	0;
	setp.gt.u32 	%p7, %r1, 7;
	@%p7 bra 	$L__BB0_14;
	mad.lo.s32 	%r46, %r6, 1016, %r8;
	ld.shared.u32 	%r47, [%r46+-516];
	ld.shared.u32 	%r48, [%r46+-4];
	add.s32 	%r49, %r48, %r47;
	st.shared.u32 	[%r46+-4], %r49;
$L__BB0_14:
	bar.sync 	0;
	setp.gt.u32 	%p8, %r1, 3;
	@%p8 bra 	$L__BB0_16;
	mad.lo.s32 	%r50, %r6, 2040, %r8;
	ld.shared.u32 	%r51, [%r50+-1028];
	ld.shared.u32 	%r52, [%r50+-4];
	add.s32 	%r53, %r52, %r51;
	st.shared.u32 	[%r50+-4], %r53;
$L__BB0_16:
	bar.sync 	0;
	setp.gt.u32 	%p9, %r1, 1;
	@%p9 bra 	$L__BB0_18;
	mad.lo.s32 	%r54, %r6, 4088, %r8;
	ld.shared.u32 	%r55, [%r54+-2052];
	ld.shared.u32 	%r56, [%r54+-4];
	add.s32 	%r57, %r56, %r55;
	st.shared.u32 	[%r54+-4], %r57;
$L__BB0_18:
	bar.sync 	0;
	setp.ne.s32 	%p10, %r1, 0;
	@%p10 bra 	$L__BB0_20;
	ld.shared.u32 	%r58, [_ZZ17parallelPrefixSumPiS_iE10scan_array+4092];
	ld.shared.u32 	%r59, [_ZZ17parallelPrefixSumPiS_iE10scan_array+8188];
	add.s32 	%r60, %r59, %r58;
	st.shared.u32 	[_ZZ17parallelPrefixSumPiS_iE10scan_array+8188], %r60;
$L__BB0_20:
	setp.ne.s32 	%p11, %r1, 0;
	bar.sync 	0;
	shl.b32 	%r9, %r6, 1;
	@%p11 bra 	$L__BB0_22;
	ld.shared.u32 	%r61, [_ZZ17parallelPrefixSumPiS_iE10scan_array+4092];
	ld.shared.u32 	%r62, [_ZZ17parallelPrefixSumPiS_iE10scan_array+6140];
	add.s32 	%r63, %r62, %r61;
	st.shared.u32 	[_ZZ17parallelPrefixSumPiS_iE10scan_array+6140], %r63;
$L__BB0_22:
	bar.sync 	0;
	setp.gt.u32 	%p12, %r1, 2;
	@%p12 bra 	$L__BB0_24;
	mad.lo.s32 	%r64, %r9, 1020, %r8;
	ld.shared.u32 	%r65, [%r64+-4];
	ld.shared.u32 	%r66, [%r64+1020];
	add.s32 	%r67, %r66, %r65;
	st.shared.u32 	[%r64+1020], %r67;
$L__BB0_24:
	bar.sync 	0;
	setp.gt.u32 	%p13, %r1, 6;
	@%p13 bra 	$L__BB0_26;
	mad.lo.s32 	%r68, %r9, 508, %r8;
	ld.shared.u32 	%r69, [%r68+-4];
	ld.shared.u32 	%r70, [%r68+508];
	add.s32 	%r71, %r70, %r69;
	st.shared.u32 	[%r68+508], %r71;
$L__BB0_26:
	bar.sync 	0;
	setp.gt.u32 	%p14, %r1, 14;
	@%p14 bra 	$L__BB0_28;
	mad.lo.s32 	%r72, %r9, 252, %r8;
	ld.shared.u32 	%r73, [%r72+-4];
	ld.shared.u32 	%r74, [%r72+252];
	add.s32 	%r75, %r74, %r73;
	st.shared.u32 	[%r72+252], %r75;
$L__BB0_28:
	bar.sync 	0;
	setp.gt.u32 	%p15, %r1, 30;
	@%p15 bra 	$L__BB0_30;
	mad.lo.s32 	%r76, %r9, 124, %r8;
	ld.shared.u32 	%r77, [%r76+-4];
	ld.shared.u32 	%r78, [%r76+124];
	add.s32 	%r79, %r78, %r77;
	st.shared.u32 	[%r76+124], %r79;
$L__BB0_30:
	bar.sync 	0;
	setp.gt.u32 	%p16, %r1, 62;
	@%p16 bra 	$L__BB0_32;
	mad.lo.s32 	%r80, %r9, 60, %r8;
	ld.shared.u32 	%r81, [%r80+-4];
	ld.shared.u32 	%r82, [%r80+60];
	add.s32 	%r83, %r82, %r81;
	st.shared.u32 	[%r80+60], %r83;
$L__BB0_32:
	bar.sync 	0;
	setp.gt.u32 	%p17, %r1, 126;
	@%p17 bra 	$L__BB0_34;
	mad.lo.s32 	%r84, %r9, 28, %r8;
	ld.shared.u32 	%r85, [%r84+-4];
	ld.shared.u32 	%r86, [%r84+28];
	add.s32 	%r87, %r86, %r85;
	st.shared.u32 	[%r84+28], %r87;
$L__BB0_34:
	bar.sync 	0;
	setp.gt.u32 	%p18, %r1, 254;
	@%p18 bra 	$L__BB0_36;
	mad.lo.s32 	%r88, %r9, 12, %r8;
	ld.shared.u32 	%r89, [%r88+-4];
	ld.shared.u32 	%r90, [%r88+12];
	add.s32 	%r91, %r90, %r89;
	st.shared.u32 	[%r88+12], %r91;
$L__BB0_36:
	bar.sync 	0;
	setp.gt.u32 	%p19, %r1, 510;
	@%p19 bra 	$L__BB0_38;
	shl.b32 	%r92, %r9, 2;
	add.s32 	%r93, %r8, %r92;
	ld.shared.u32 	%r94, [%r93+-4];
	ld.shared.u32 	%r95, [%r93+4];
	add.s32 	%r96, %r95, %r94;
	st.shared.u32 	[%r93+4], %r96;
$L__BB0_38:
	bar.sync 	0;
	setp.eq.s32 	%p20, %r1, 1023;
	@%p20 bra 	$L__BB0_40;
	add.s32 	%r98, %r3, %r15;
	ld.shared.u32 	%r99, [%r98+4];
	ld.shared.u32 	%r100, [%r98+8];
	add.s32 	%r101, %r100, %r99;
	st.shared.u32 	[%r98+8], %r101;
$L__BB0_40:
	bar.sync 	0;
	cvta.to.global.u64 	%rd8, %rd1;
	ld.shared.u32 	%r102, [%r3];
	add.s64 	%rd10, %rd8, %rd4;
	st.global.u32 	[%rd10], %r102;
	ld.shared.u32 	%r103, [%r5];
	add.s64 	%rd12, %rd8, %rd6;
	st.global.u32 	[%rd12], %r103;
	ret;

}


// ===== COMPILED SASS (sm_100) =====

	.target	sm_100

	.elftype	@"ET_EXEC"


//--------------------- .note.nv.tkinfo           --------------------------
	.section	.note.nv.tkinfo,"",@"SHT_NOTE"
	.sectionflags	@"SHF_NOTE_NV_TKINFO"
	.tkinfo
        /*0018*/ 	.word	0x00000002
        /*0030*/ 	.string	""
        /*0030*/ 	.string	"ptxas"
        /*0030*/ 	.string	"Cuda compilation tools, release 13.0, V13.0.88"
        /*0030*/ 	.string	"Build cuda_13.0.r13.0/compiler.36424714_0"
        /*0030*/ 	.string	"-arch sm_100 -m 64 "



//--------------------- .note.nv.cuinfo           --------------------------
	.section	.note.nv.cuinfo,"",@"SHT_NOTE"
	.sectionflags	@"SHF_NOTE_NV_CUINFO"
        /*0018*/ 	.short	0x0002
        /*001a*/ 	.short	0x0064
        /*001c*/ 	.short	0x0082
	.zero		2


//--------------------- .nv.info                  --------------------------
	.section	.nv.info,"",@"SHT_CUDA_INFO"
	.align	4


	//----- nvinfo : EIATTR_REGCOUNT
	.align		4
        /*0000*/ 	.byte	0x04, 0x2f
        /*0002*/ 	.short	(.L_1 - .L_0)
	.align		4
.L_0:
        /*0004*/ 	.word	index@(_Z17parallelPrefixSumPiS_i)
        /*0008*/ 	.word	0x00000013


	//----- nvinfo : EIATTR_FRAME_SIZE
	.align		4
.L_1:
        /*000c*/ 	.byte	0x04, 0x11
        /*000e*/ 	.short	(.L_3 - .L_2)
	.align		4
.L_2:
        /*0010*/ 	.word	index@(_Z17parallelPrefixSumPiS_i)
        /*0014*/ 	.word	0x00000000


	//----- nvinfo : EIATTR_MIN_STACK_SIZE
	.align		4
.L_3:
        /*0018*/ 	.byte	0x04, 0x12
        /*001a*/ 	.short	(.L_5 - .L_4)
	.align		4
.L_4:
        /*001c*/ 	.word	index@(_Z17parallelPrefixSumPiS_i)
        /*0020*/ 	.word	0x00000000
.L_5:


//--------------------- .nv.compat                --------------------------
	.section	.nv.compat,"",@"SHT_CUDA_COMPAT_INFO"
	.align	4
        /*0000*/ 	.byte	0x02, 0x09, 0x00, 0x00, 0x02, 0x02, 0x01, 0x00, 0x02, 0x05, 0x05, 0x00, 0x03, 0x07, 0x01, 0x01
        /*0010*/ 	.byte	0x02, 0x03, 0x00, 0x00, 0x02, 0x06, 0x01, 0x00, 0x04, 0x0b, 0x08, 0x00, 0x09, 0x00, 0x00, 0x00
        /*0020*/ 	.byte	0x00, 0x00, 0x00, 0x00


//--------------------- .nv.info._Z17parallelPrefixSumPiS_i --------------------------
	.section	.nv.info._Z17parallelPrefixSumPiS_i,"",@"SHT_CUDA_INFO"
	.sectionflags	@""
	.align	4


	//----- nvinfo : EIATTR_CUDA_API_VERSION
	.align		4
        /*0000*/ 	.byte	0x04, 0x37
        /*0002*/ 	.short	(.L_7 - .L_6)
.L_6:
        /*0004*/ 	.word	0x00000082


	//----- nvinfo : EIATTR_KPARAM_INFO
	.align		4
.L_7:
        /*0008*/ 	.byte	0x04, 0x17
        /*000a*/ 	.short	(.L_9 - .L_8)
.L_8:
        /*000c*/ 	.word	0x00000000
        /*0010*/ 	.short	0x0002
        /*0012*/ 	.short	0x0010
        /*0014*/ 	.byte	0x00, 0xf0, 0x11, 0x00


	//----- nvinfo : EIATTR_KPARAM_INFO
	.align		4
.L_9:
        /*0018*/ 	.byte	0x04, 0x17
        /*001a*/ 	.short	(.L_11 - .L_10)
.L_10:
        /*001c*/ 	.word	0x00000000
        /*0020*/ 	.short	0x0001
        /*0022*/ 	.short	0x0008
        /*0024*/ 	.byte	0x00, 0xf5, 0x21, 0x00


	//----- nvinfo : EIATTR_KPARAM_INFO
	.align		4
.L_11:
        /*0028*/ 	.byte	0x04, 0x17
        /*002a*/ 	.short	(.L_13 - .L_12)
.L_12:
        /*002c*/ 	.word	0x00000000
        /*0030*/ 	.short	0x0000
        /*0032*/ 	.short	0x0000
        /*0034*/ 	.byte	0x00, 0xf5, 0x21, 0x00


	//----- nvinfo : EIATTR_SPARSE_MMA_MASK
	.align		4
.L_13:
        /*0038*/ 	.byte	0x03, 0x50
        /*003a*/ 	.short	0x0000


	//----- nvinfo : EIATTR_MAXREG_COUNT
	.align		4
        /*003c*/ 	.byte	0x03, 0x1b
        /*003e*/ 	.short	0x00ff


	//----- nvinfo : EIATTR_NUM_BARRIERS
	.align		4
        /*0040*/ 	.byte	0x02, 0x4c
        /*0042*/ 	.byte	0x01
	.zero		1


	//----- nvinfo : EIATTR_MERCURY_ISA_VERSION
	.align		4
        /*0044*/ 	.byte	0x03, 0x5f
        /*0046*/ 	.short	0x0101


	//----- nvinfo : EIATTR_VRC_CTA_INIT_COUNT
	.align		4
        /*0048*/ 	.byte	0x02, 0x4a
	.zero		1
	.zero		1


	//----- nvinfo : EIATTR_EXIT_INSTR_OFFSETS
	.align		4
        /*004c*/ 	.byte	0x04, 0x1c
        /*004e*/ 	.short	(.L_15 - .L_14)


	//   ....[0]....
.L_14:
        /*0050*/ 	.word	0x00000ad0


	//----- nvinfo : EIATTR_CBANK_PARAM_SIZE
	.align		4
.L_15:
        /*0054*/ 	.byte	0x03, 0x19
        /*0056*/ 	.short	0x0014


	//----- nvinfo : EIATTR_PARAM_CBANK
	.align		4
        /*0058*/ 	.byte	0x04, 0x0a
        /*005a*/ 	.short	(.L_17 - .L_16)
	.align		4
.L_16:
        /*005c*/ 	.word	index@(.nv.constant0._Z17parallelPrefixSumPiS_i)
        /*0060*/ 	.short	0x0380
        /*0062*/ 	.short	0x0014


	//----- nvinfo : EIATTR_SW_WAR
	.align		4
.L_17:
        /*0064*/ 	.byte	0x04, 0x36
        /*0066*/ 	.short	(.L_19 - .L_18)
.L_18:
        /*0068*/ 	.word	0x00000008
.L_19:


//--------------------- .nv.callgraph             --------------------------
	.section	.nv.callgraph,"",@"SHT_CUDA_CALLGRAPH"
	.align	4
	.sectionentsize	8
	.align		4
        /*0000*/ 	.word	0x00000000
	.align		4
        /*0004*/ 	.word	0xffffffff
	.align		4
        /*0008*/ 	.word	0x00000000
	.align		4
        /*000c*/ 	.word	0xfffffffe
	.align		4
        /*0010*/ 	.word	0x00000000
	.align		4
        /*0014*/ 	.word	0xfffffffd
	.align		4
        /*0018*/ 	.word	0x00000000
	.align		4
        /*001c*/ 	.word	0xfffffffc


//--------------------- .text._Z17parallelPrefixSumPiS_i --------------------------
	.section	.text._Z17parallelPrefixSumPiS_i,"ax",@progbits
	.align	128
        .global         _Z17parallelPrefixSumPiS_i
        .type           _Z17parallelPrefixSumPiS_i,@function
        .size           _Z17parallelPrefixSumPiS_i,(.L_x_1 - _Z17parallelPrefixSumPiS_i)
        .other          _Z17parallelPrefixSumPiS_i,@"STO_CUDA_ENTRY STV_DEFAULT"
_Z17parallelPrefixSumPiS_i:
.text._Z17parallelPrefixSumPiS_i:
[----:B------:R-:W-:Y:S01]  /*0000*/  LDC R1, c[0x0][0x37c] ;  /* 0x0000df00ff017b82 */ /* 0x000fe20000000800 */
[----:B------:R-:W0:Y:S07]  /*0010*/  S2R R3, SR_TID.X ;  /* 0x0000000000037919 */ /* 0x000e2e0000002100 */
[----:B------:R-:W1:Y:S01]  /*0020*/  S2UR UR4, SR_CTAID.X ;  /* 0x00000000000479c3 */ /* 0x000e620000002500 */
[----:B------:R-:W2:Y:S07]  /*0030*/  LDCU.64 UR6, c[0x0][0x358] ;  /* 0x00006b00ff0677ac */ /* 0x000eae0008000a00 */
[----:B------:R-:W1:Y:S08]  /*0040*/  LDC R5, c[0x0][0x360] ;  /* 0x0000d800ff057b82 */ /* 0x000e700000000800 */
[----:B------:R-:W3:Y:S01]  /*0050*/  LDC.64 R10, c[0x0][0x380] ;  /* 0x0000e000ff0a7b82 */ /* 0x000ee20000000a00 */
[----:B-1----:R-:W-:-:S04]  /*0060*/  IMAD R2, R5, UR4, RZ ;  /* 0x0000000405027c24 */ /* 0x002fc8000f8e02ff */
[----:B0-----:R-:W-:-:S04]  /*0070*/  IMAD R2, R2, 0x2, R3 ;  /* 0x0000000202027824 */ /* 0x001fc800078e0203 */
[C---:B---3--:R-:W-:Y:S01]  /*0080*/  IMAD.WIDE.U32 R8, R2.reuse, 0x4, R10 ;  /* 0x0000000402087825 */ /* 0x048fe200078e000a */
[----:B------:R-:W-:-:S05]  /*0090*/  IADD3 R0, PT, PT, R2, R5, RZ ;  /* 0x0000000502007210 */ /* 0x000fca0007ffe0ff */
[----:B------:R-:W-:Y:S01]  /*00a0*/  IMAD.WIDE.U32 R10, R0, 0x4, R10 ;  /* 0x00000004000a7825 */ /* 0x000fe200078e000a */
[----:B--2---:R0:W2:Y:S05]  /*00b0*/  LDG.E R9, desc[UR6][R8.64] ;  /* 0x0000000608097981 */ /* 0x0040aa000c1e1900 */
[----:B------:R-:W3:Y:S01]  /*00c0*/  LDG.E R11, desc[UR6][R10.64] ;  /* 0x000000060a0b7981 */ /* 0x000ee2000c1e1900 */
[----:B------:R-:W1:Y:S01]  /*00d0*/  S2UR UR5, SR_CgaCtaId ;  /* 0x00000000000579c3 */ /* 0x000e620000008800 */
[----:B------:R-:W-:Y:S01]  /*00e0*/  UMOV UR4, 0x400 ;  /* 0x0000040000047882 */ /* 0x000fe20000000000 */
[C---:B------:R-:W-:Y:S02]  /*00f0*/  ISETP.GT.U32.AND P1, PT, R3.reuse, 0x1ff, PT ;  /* 0x000001ff0300780c */ /* 0x040fe40003f24070 */
[----:B------:R-:W-:Y:S01]  /*0100*/  ISETP.GT.U32.AND P0, PT, R3, 0xff, PT ;  /* 0x000000ff0300780c */ /* 0x000fe20003f04070 */
[----:B-1----:R-:W-:-:S06]  /*0110*/  ULEA UR4, UR5, UR4, 0x18 ;  /* 0x0000000405047291 */ /* 0x002fcc000f8ec0ff */
[C---:B------:R-:W-:Y:S02]  /*0120*/  LEA R6, R3.reuse, UR4, 0x2 ;  /* 0x0000000403067c11 */ /* 0x040fe4000f8e10ff */
[----:B------:R-:W-:-:S03]  /*0130*/  LEA R15, R3, UR4, 0x3 ;  /* 0x00000004030f7c11 */ /* 0x000fc6000f8e18ff */
[----:B------:R-:W-:Y:S01]  /*0140*/  IMAD R4, R5, 0x4, R6 ;  /* 0x0000000405047824 */ /* 0x000fe200078e0206 */
[----:B------:R-:W-:-:S04]  /*0150*/  IADD3 R5, PT, PT, R3, 0x1, RZ ;  /* 0x0000000103057810 */ /* 0x000fc80007ffe0ff */
[C---:B0-----:R-:W-:Y:S01]  /*0160*/  LEA R8, R5.reuse, UR4, 0x3 ;  /* 0x0000000405087c11 */ /* 0x041fe2000f8e18ff */
[----:B------:R-:W-:-:S03]  /*0170*/  IMAD.SHL.U32 R5, R5, 0x2, RZ ;  /* 0x0000000205057824 */ /* 0x000fc600078e00ff */
[C---:B------:R-:W-:Y:S01]  /*0180*/  @!P1 LEA R14, R3.reuse, R8, 0x3 ;  /* 0x00000008030e9211 */ /* 0x040fe200078e18ff */
[----:B------:R-:W-:Y:S01]  /*0190*/  @!P0 IMAD R16, R3, 0x18, R8 ;  /* 0x0000001803108824 */ /* 0x000fe200078e0208 */
[----:B--2---:R-:W-:Y:S04]  /*01a0*/  STS [R6], R9 ;  /* 0x0000000906007388 */ /* 0x004fe80000000800 */
[----:B---3--:R-:W-:Y:S01]  /*01b0*/  STS [R4], R11 ;  /* 0x0000000b04007388 */ /* 0x008fe20000000800 */
[----:B------:R-:W-:Y:S06]  /*01c0*/  BAR.SYNC.DEFER_BLOCKING 0x0 ;  /* 0x0000000000007b1d */ /* 0x000fec0000010000 */
[----:B------:R-:W0:Y:S02]  /*01d0*/  LDS.64 R12, [R15] ;  /* 0x000000000f0c7984 */ /* 0x000e240000000a00 */
[----:B0-----:R-:W-:-:S05]  /*01e0*/  IMAD.IADD R12, R12, 0x1, R13 ;  /* 0x000000010c0c7824 */ /* 0x001fca00078e020d */
[----:B------:R-:W-:Y:S01]  /*01f0*/  STS [R15+0x4], R12 ;  /* 0x0000040c0f007388 */ /* 0x000fe20000000800 */
[----:B------:R-:W-:Y:S06]  /*0200*/  BAR.SYNC.DEFER_BLOCKING 0x0 ;  /* 0x0000000000007b1d */ /* 0x000fec0000010000 */
[----:B------:R-:W-:Y:S04]  /*0210*/  @!P1 LDS R7, [R14+-0x4] ;  /* 0xfffffc000e079984 */ /* 0x000fe80000000800 */
[----:B------:R-:W0:Y:S02]  /*0220*/  @!P1 LDS R10, [R14+0x4] ;  /* 0x000004000e0a9984 */ /* 0x000e240000000800 */
[----:B0-----:R-:W-:-:S05]  /*0230*/  @!P1 IMAD.IADD R7, R7, 0x1, R10 ;  /* 0x0000000107079824 */ /* 0x001fca00078e020a */
[----:B------:R-:W-:Y:S01]  /*0240*/  @!P1 STS [R14+0x4], R7 ;  /* 0x000004070e009388 */ /* 0x000fe20000000800 */
[----:B------:R-:W-:Y:S01]  /*0250*/  BAR.SYNC.DEFER_BLOCKING 0x0 ;  /* 0x0000000000007b1d */ /* 0x000fe20000010000 */
[----:B------:R-:W-:-:S13]  /*0260*/  ISETP.GT.U32.AND P1, PT, R3, 0x7f, PT ;  /* 0x0000007f0300780c */ /* 0x000fda0003f24070 */
[----:B------:R-:W-:Y:S01]  /*0270*/  @!P1 IMAD R13, R3, 0x38, R8 ;  /* 0x00000038030d9824 */ /* 0x000fe200078e0208 */
[----:B------:R-:W-:Y:S04]  /*0280*/  @!P0 LDS R9, [R16+0x4] ;  /* 0x0000040010098984 */ /* 0x000fe80000000800 */
[----:B------:R-:W0:Y:S02]  /*0290*/  @!P0 LDS R10, [R16+0x14] ;  /* 0x00001400100a8984 */ /* 0x000e240000000800 */
[----:B0-----:R-:W-:-:S05]  /*02a0*/  @!P0 IADD3 R9, PT, PT, R9, R10, RZ ;  /* 0x0000000a09098210 */ /* 0x001fca0007ffe0ff */
[----:B------:R-:W-:Y:S01]  /*02b0*/  @!P0 STS [R16+0x14], R9 ;  /* 0x0000140910008388 */ /* 0x000fe20000000800 */
[----:B------:R-:W-:Y:S01]  /*02c0*/  BAR.SYNC.DEFER_BLOCKING 0x0 ;  /* 0x0000000000007b1d */ /* 0x000fe20000010000 */
[----:B------:R-:W-:-:S13]  /*02d0*/  ISETP.GT.U32.AND P0, PT, R3, 0x3f, PT ;  /* 0x0000003f0300780c */ /* 0x000fda0003f04070 */
[----:B------:R-:W-:Y:S01]  /*02e0*/  @!P0 IMAD R14, R3, 0x78, R8 ;  /* 0x00000078030e8824 */ /* 0x000fe200078e0208 */
[----:B------:R-:W-:Y:S04]  /*02f0*/  @!P1 LDS R10, [R13+0x14] ;  /* 0x000014000d0a9984 */ /* 0x000fe80000000800 */
        /* <DEDUP_REMOVED lines=39> */
[----:B------:R-:W-:-:S05]  /*0570*/  ISETP.NE.AND P0, PT, R3, RZ, PT ;  /* 0x000000ff0300720c */ /* 0x000fca0003f05270 */
[----:B------:R-:W-:Y:S04]  /*0580*/  @!P1 LDS R10, [R13+0x7f4] ;  /* 0x0007f4000d0a9984 */ /* 0x000fe80000000800 */
[----:B------:R-:W0:Y:S02]  /*0590*/  @!P1 LDS R11, [R13+0xff4] ;  /* 0x000ff4000d0b9984 */ /* 0x000e240000000800 */
[----:B0-----:R-:W-:-:S05]  /*05a0*/  @!P1 IMAD.IADD R10, R10, 0x1, R11 ;  /* 0x000000010a0a9824 */ /* 0x001fca00078e020b */
[----:B------:R0:W-:Y:S01]  /*05b0*/  @!P1 STS [R13+0xff4], R10 ;  /* 0x000ff40a0d009388 */ /* 0x0001e20000000800 */
[----:B------:R-:W-:Y:S01]  /*05c0*/  BAR.SYNC.DEFER_BLOCKING 0x0 ;  /* 0x0000000000007b1d */ /* 0x000fe20000010000 */
[----:B------:R-:W-:-:S13]  /*05d0*/  ISETP.GT.U32.AND P1, PT, R3, 0x2, PT ;  /* 0x000000020300780c */ /* 0x000fda0003f24070 */
[----:B0-----:R-:W-:Y:S01]  /*05e0*/  @!P1 IMAD R10, R5, 0x3fc, R8 ;  /* 0x000003fc050a9824 */ /* 0x001fe200078e0208 */
[----:B------:R-:W-:Y:S04]  /*05f0*/  @!P0 LDS R7, [UR4+0xffc] ;  /* 0x000ffc04ff078984 */ /* 0x000fe80008000800 */
[----:B------:R-:W0:Y:S02]  /*0600*/  @!P0 LDS R12, [UR4+0x1ffc] ;  /* 0x001ffc04ff0c8984 */ /* 0x000e240008000800 */
[----:B0-----:R-:W-:-:S05]  /*0610*/  @!P0 IADD3 R7, PT, PT, R7, R12, RZ ;  /* 0x0000000c07078210 */ /* 0x001fca0007ffe0ff */
[----:B------:R-:W-:Y:S01]  /*0620*/  @!P0 STS [UR4+0x1ffc], R7 ;  /* 0x001ffc07ff008988 */ /* 0x000fe20008000804 */
[----:B------:R-:W-:Y:S06]  /*0630*/  BAR.SYNC.DEFER_BLOCKING 0x0 ;  /* 0x0000000000007b1d */ /* 0x000fec0000010000 */
[----:B------:R-:W-:Y:S04]  /*0640*/  @!P0 LDS R9, [UR4+0xffc] ;  /* 0x000ffc04ff098984 */ /* 0x000fe80008000800 */
[----:B------:R-:W0:Y:S02]  /*0650*/  @!P0 LDS R12, [UR4+0x17fc] ;  /* 0x0017fc04ff0c8984 */ /* 0x000e240008000800 */
[----:B0-----:R-:W-:-:S05]  /*0660*/  @!P0 IADD3 R9, PT, PT, R9, R12, RZ ;  /* 0x0000000c09098210 */ /* 0x001fca0007ffe0ff */
[----:B------:R-:W-:Y:S01]  /*0670*/  @!P0 STS [UR4+0x17fc], R9 ;  /* 0x0017fc09ff008988 */ /* 0x000fe20008000804 */
[----:B------:R-:W-:Y:S01]  /*0680*/  BAR.SYNC.DEFER_BLOCKING 0x0 ;  /* 0x0000000000007b1d */ /* 0x000fe20000010000 */
[----:B------:R-:W-:-:S13]  /*0690*/  ISETP.GT.U32.AND P0, PT, R3, 0x6, PT ;  /* 0x000000060300780c */ /* 0x000fda0003f04070 */
[----:B------:R-:W-:Y:S01]  /*06a0*/  @!P0 IMAD R7, R5, 0x1fc, R8 ;  /* 0x000001fc05078824 */ /* 0x000fe200078e0208 */
[----:B------:R-:W-:Y:S04]  /*06b0*/  @!P1 LDS R11, [R10+-0x4] ;  /* 0xfffffc000a0b9984 */ /* 0x000fe80000000800 */
[----:B------:R-:W0:Y:S02]  /*06c0*/  @!P1 LDS R12, [R10+0x3fc] ;  /* 0x0003fc000a0c9984 */ /* 0x000e240000000800 */
[----:B0-----:R-:W-:-:S05]  /*06d0*/  @!P1 IMAD.IADD R11, R11, 0x1, R12 ;  /* 0x000000010b0b9824 */ /* 0x001fca00078e020c */
[----:B------:R-:W-:Y:S01]  /*06e0*/  @!P1 STS [R10+0x3fc], R11 ;  /* 0x0003fc0b0a009388 */ /* 0x000fe20000000800 */
[----:B------:R-:W-:Y:S01]  /*06f0*/  BAR.SYNC.DEFER_BLOCKING 0x0 ;  /* 0x0000000000007b1d */ /* 0x000fe20000010000 */
[----:B------:R-:W-:-:S13]  /*0700*/  ISETP.GT.U32.AND P1, PT, R3, 0xe, PT ;  /* 0x0000000e0300780c */ /* 0x000fda0003f24070 */
[----:B------:R-:W-:Y:S01]  /*0710*/  @!P1 IMAD R9, R5, 0xfc, R8 ;  /* 0x000000fc05099824 */ /* 0x000fe200078e0208 */
[----:B------:R-:W-:Y:S04]  /*0720*/  @!P0 LDS R12, [R7+-0x4] ;  /* 0xfffffc00070c8984 */ /* 0x000fe80000000800 */
[----:B------:R-:W0:Y:S02]  /*0730*/  @!P0 LDS R13, [R7+0x1fc] ;  /* 0x0001fc00070d8984 */ /* 0x000e240000000800 */
[----:B0-----:R-:W-:-:S05]  /*0740*/  @!P0 IADD3 R12, PT, PT, R12, R13, RZ ;  /* 0x0000000d0c0c8210 */ /* 0x001fca0007ffe0ff */
[----:B------:R-:W-:Y:S01]  /*0750*/  @!P0 STS [R7+0x1fc], R12 ;  /* 0x0001fc0c07008388 */ /* 0x000fe20000000800 */
        /* <DEDUP_REMOVED lines=30> */
[----:B------:R-:W-:Y:S01]  /*0940*/  @!P0 LEA R12, R3, R8, 0x3 ;  /* 0x00000008030c8211 */ /* 0x000fe200078e18ff */
[----:B------:R-:W-:Y:S04]  /*0950*/  @!P1 LDS R10, [R5+-0x4] ;  /* 0xfffffc00050a9984 */ /* 0x000fe80000000800 */
[----:B------:R-:W0:Y:S02]  /*0960*/  @!P1 LDS R11, [R5+0xc] ;  /* 0x00000c00050b9984 */ /* 0x000e240000000800 */
[----:B0-----:R-:W-:-:S05]  /*0970*/  @!P1 IMAD.IADD R10, R10, 0x1, R11 ;  /* 0x000000010a0a9824 */ /* 0x001fca00078e020b */
[----:B------:R-:W-:Y:S01]  /*0980*/  @!P1 STS [R5+0xc], R10 ;  /* 0x00000c0a05009388 */ /* 0x000fe20000000800 */
[----:B------:R-:W-:Y:S01]  /*0990*/  BAR.SYNC.DEFER_BLOCKING 0x0 ;  /* 0x0000000000007b1d */ /* 0x000fe20000010000 */
[----:B------:R-:W-:-:S13]  /*09a0*/  ISETP.NE.AND P1, PT, R3, 0x3ff, PT ;  /* 0x000003ff0300780c */ /* 0x000fda0003f25270 */
[----:B------:R-:W-:Y:S01]  /*09b0*/  @P1 LEA R11, R3, R6, 0x2 ;  /* 0x00000006030b1211 */ /* 0x000fe200078e10ff */
[----:B------:R-:W-:Y:S04]  /*09c0*/  @!P0 LDS R7, [R12+0x4] ;  /* 0x000004000c078984 */ /* 0x000fe80000000800 */
[----:B------:R-:W0:Y:S02]  /*09d0*/  @!P0 LDS R8, [R12+0xc] ;  /* 0x00000c000c088984 */ /* 0x000e240000000800 */
[----:B0-----:R-:W-:-:S05]  /*09e0*/  @!P0 IMAD.IADD R7, R7, 0x1, R8 ;  /* 0x0000000107078824 */ /* 0x001fca00078e0208 */
[----:B------:R-:W-:Y:S01]  /*09f0*/  @!P0 STS [R12+0xc], R7 ;  /* 0x00000c070c008388 */ /* 0x000fe20000000800 */
[----:B------:R-:W-:Y:S06]  /*0a00*/  BAR.SYNC.DEFER_BLOCKING 0x0 ;  /* 0x0000000000007b1d */ /* 0x000fec0000010000 */
[----:B------:R-:W-:Y:S04]  /*0a10*/  @P1 LDS R3, [R11+0x4] ;  /* 0x000004000b031984 */ /* 0x000fe80000000800 */
[----:B------:R-:W0:Y:S02]  /*0a20*/  @P1 LDS R8, [R11+0x8] ;  /* 0x000008000b081984 */ /* 0x000e240000000800 */
[----:B0-----:R-:W-:-:S02]  /*0a30*/  @P1 IMAD.IADD R10, R3, 0x1, R8 ;  /* 0x00000001030a1824 */ /* 0x001fc400078e0208 */
[----:B------:R-:W0:Y:S03]  /*0a40*/  LDC.64 R8, c[0x0][0x388] ;  /* 0x0000e200ff087b82 */ /* 0x000e260000000a00 */
[----:B------:R-:W-:Y:S05]  /*0a50*/  @P1 STS [R11+0x8], R10 ;  /* 0x0000080a0b001388 */ /* 0x000fea0000000800 */
[----:B------:R-:W-:Y:S01]  /*0a60*/  BAR.SYNC.DEFER_BLOCKING 0x0 ;  /* 0x0000000000007b1d */ /* 0x000fe20000010000 */
[----:B0-----:R-:W-:-:S04]  /*0a70*/  IMAD.WIDE.U32 R2, R2, 0x4, R8 ;  /* 0x0000000402027825 */ /* 0x001fc800078e0008 */
[----:B------:R-:W-:Y:S01]  /*0a80*/  IMAD.WIDE.U32 R8, R0, 0x4, R8 ;  /* 0x0000000400087825 */ /* 0x000fe200078e0008 */
[----:B------:R-:W0:Y:S04]  /*0a90*/  LDS R5, [R6] ;  /* 0x0000000006057984 */ /* 0x000e280000000800 */
[----:B------:R-:W1:Y:S04]  /*0aa0*/  LDS R13, [R4] ;  /* 0x00000000040d7984 */ /* 0x000e680000000800 */
[----:B0-----:R-:W-:Y:S04]  /*0ab0*/  STG.E desc[UR6][R2.64], R5 ;  /* 0x0000000502007986 */ /* 0x001fe8000c101906 */
[----:B-1----:R-:W-:Y:S01]  /*0ac0*/  STG.E desc[UR6][R8.64], R13 ;  /* 0x0000000d08007986 */ /* 0x002fe2000c101906 */
[----:B------:R-:W-:Y:S05]  /*0ad0*/  EXIT ;  /* 0x000000000000794d */ /* 0x000fea0003800000 */
.L_x_0:
[----:B------:R-:W-:-:S00]  /*0ae0*/  BRA `(.L_x_0) ;  /* 0xfffffffc00fc7947 */ /* 0x000fc0000383ffff */
[----:B------:R-:W-:-:S00]  /*0af0*/  NOP ;  /* 0x0000000000007918 */ /* 0x000fc00000000000 */
        /* <DEDUP_REMOVED lines=8> */
.L_x_1:


//--------------------- .nv.shared._Z17parallelPrefixSumPiS_i --------------------------
	.section	.nv.shared._Z17parallelPrefixSumPiS_i,"aw",@nobits
	.sectionflags	@""
	.align	4
.nv.shared._Z17parallelPrefixSumPiS_i:
	.zero		9216


//--------------------- .nv.shared.reserved.0     --------------------------
	.section	.nv.shared.reserved.0,"aw",@nobits
	.weak		__nv_reservedSMEM_offset_0_alias
	.size		__nv_reservedSMEM_offset_0_alias, 0, 64
	.other		__nv_reservedSMEM_offset_0_alias,@"STO_CUDA_RESERVED_SHARED STV_DEFAULT"
__nv_reservedSMEM_offset_0_alias:
	.zero		0
	.zero		64


//--------------------- .nv.constant0._Z17parallelPrefixSumPiS_i --------------------------
	.section	.nv.constant0._Z17parallelPrefixSumPiS_i,"a",@progbits
	.sectionflags	@""
	.align	4
.nv.constant0._Z17parallelPrefixSumPiS_i:
	.zero		916


//--------------------- SYMBOLS --------------------------

	.type		.nv.reservedSmem.offset0,@object
	.size		.nv.reservedSmem.offset0,0x4
	.type		.nv.reservedSmem.cap,@object
	.size		.nv.reservedSmem.cap,0x4
